//
// Generated by NVIDIA NVVM Compiler
//
// Compiler Build ID: CL-36424714
// Cuda compilation tools, release 13.0, V13.0.88
// Based on NVVM 20.0.0
//

.version 9.0
.target sm_100
.address_size 64

	// .globl	_Z12matmul_tiledPKfS0_Pfi
// _ZZ12matmul_tiledPKfS0_PfiE6tile_A has been demoted
// _ZZ12matmul_tiledPKfS0_PfiE6tile_B has been demoted

.visible .entry _Z12matmul_tiledPKfS0_Pfi(
	.param .u64 .ptr .align 1 _Z12matmul_tiledPKfS0_Pfi_param_0,
	.param .u64 .ptr .align 1 _Z12matmul_tiledPKfS0_Pfi_param_1,
	.param .u64 .ptr .align 1 _Z12matmul_tiledPKfS0_Pfi_param_2,
	.param .u32 _Z12matmul_tiledPKfS0_Pfi_param_3
)
{
	.reg .pred 	%p<8>;
	.reg .b32 	%r<43>;
	.reg .b32 	%f<63>;
	.reg .b64 	%rd<13>;
	// demoted variable
	.shared .align 4 .b8 _ZZ12matmul_tiledPKfS0_PfiE6tile_A[1024];
	// demoted variable
	.shared .align 4 .b8 _ZZ12matmul_tiledPKfS0_PfiE6tile_B[1024];
	ld.param.u64 	%rd3, [_Z12matmul_tiledPKfS0_Pfi_param_0];
	ld.param.u64 	%rd4, [_Z12matmul_tiledPKfS0_Pfi_param_1];
	ld.param.u64 	%rd5, [_Z12matmul_tiledPKfS0_Pfi_param_2];
	ld.param.u32 	%r24, [_Z12matmul_tiledPKfS0_Pfi_param_3];
	mov.u32 	%r25, %ctaid.y;
	shl.b32 	%r26, %r25, 4;
	mov.u32 	%r40, %tid.y;
	add.s32 	%r2, %r26, %r40;
	mov.u32 	%r27, %ctaid.x;
	shl.b32 	%r3, %r27, 4;
	mov.u32 	%r38, %tid.x;
	add.s32 	%r5, %r3, %r38;
	setp.lt.s32 	%p1, %r24, 1;
	mov.f32 	%f62, 0f00000000;
	@%p1 bra 	$L__BB0_7;
	add.s32 	%r28, %r24, 15;
	shr.u32 	%r29, %r28, 4;
	shl.b32 	%r30, %r40, 6;
	mov.u32 	%r31, _ZZ12matmul_tiledPKfS0_PfiE6tile_A;
	add.s32 	%r6, %r31, %r30;
	shl.b32 	%r32, %r38, 2;
	add.s32 	%r7, %r6, %r32;
	mov.u32 	%r33, _ZZ12matmul_tiledPKfS0_PfiE6tile_B;
	add.s32 	%r9, %r33, %r32;
	add.s32 	%r8, %r9, %r30;
	neg.s32 	%r42, %r29;
	mad.lo.s32 	%r34, %r40, %r24, %r38;
	add.s32 	%r41, %r34, %r3;
	shl.b32 	%r12, %r24, 4;
	mad.lo.s32 	%r39, %r24, %r2, %r38;
	cvta.to.global.u64 	%rd1, %rd3;
	cvta.to.global.u64 	%rd2, %rd4;
	mov.f32 	%f62, 0f00000000;
$L__BB0_2:
	max.u32 	%r35, %r2, %r38;
	setp.ge.u32 	%p2, %r35, %r24;
	mov.f32 	%f60, 0f00000000;
	@%p2 bra 	$L__BB0_4;
	mul.wide.u32 	%rd6, %r39, 4;
	add.s64 	%rd7, %rd1, %rd6;
	ld.global.f32 	%f60, [%rd7];
$L__BB0_4:
	setp.ge.s32 	%p3, %r5, %r24;
	st.shared.f32 	[%r7], %f60;
	setp.ge.u32 	%p4, %r40, %r24;
	mov.f32 	%f61, 0f00000000;
	or.pred  	%p5, %p3, %p4;
	@%p5 bra 	$L__BB0_6;
	mul.wide.u32 	%rd8, %r41, 4;
	add.s64 	%rd9, %rd2, %rd8;
	ld.global.f32 	%f61, [%rd9];
$L__BB0_6:
	st.shared.f32 	[%r8], %f61;
	bar.sync 	0;
	ld.shared.f32 	%f12, [%r6];
	ld.shared.f32 	%f13, [%r9];
	fma.rn.f32 	%f14, %f12, %f13, %f62;
	ld.shared.f32 	%f15, [%r6+4];
	ld.shared.f32 	%f16, [%r9+64];
	fma.rn.f32 	%f17, %f15, %f16, %f14;
	ld.shared.f32 	%f18, [%r6+8];
	ld.shared.f32 	%f19, [%r9+128];
	fma.rn.f32 	%f20, %f18, %f19, %f17;
	ld.shared.f32 	%f21, [%r6+12];
	ld.shared.f32 	%f22, [%r9+192];
	fma.rn.f32 	%f23, %f21, %f22, %f20;
	ld.shared.f32 	%f24, [%r6+16];
	ld.shared.f32 	%f25, [%r9+256];
	fma.rn.f32 	%f26, %f24, %f25, %f23;
	ld.shared.f32 	%f27, [%r6+20];
	ld.shared.f32 	%f28, [%r9+320];
	fma.rn.f32 	%f29, %f27, %f28, %f26;
	ld.shared.f32 	%f30, [%r6+24];
	ld.shared.f32 	%f31, [%r9+384];
	fma.rn.f32 	%f32, %f30, %f31, %f29;
	ld.shared.f32 	%f33, [%r6+28];
	ld.shared.f32 	%f34, [%r9+448];
	fma.rn.f32 	%f35, %f33, %f34, %f32;
	ld.shared.f32 	%f36, [%r6+32];
	ld.shared.f32 	%f37, [%r9+512];
	fma.rn.f32 	%f38, %f36, %f37, %f35;
	ld.shared.f32 	%f39, [%r6+36];
	ld.shared.f32 	%f40, [%r9+576];
	fma.rn.f32 	%f41, %f39, %f40, %f38;
	ld.shared.f32 	%f42, [%r6+40];
	ld.shared.f32 	%f43, [%r9+640];
	fma.rn.f32 	%f44, %f42, %f43, %f41;
	ld.shared.f32 	%f45, [%r6+44];
	ld.shared.f32 	%f46, [%r9+704];
	fma.rn.f32 	%f47, %f45, %f46, %f44;
	ld.shared.f32 	%f48, [%r6+48];
	ld.shared.f32 	%f49, [%r9+768];
	fma.rn.f32 	%f50, %f48, %f49, %f47;
	ld.shared.f32 	%f51, [%r6+52];
	ld.shared.f32 	%f52, [%r9+832];
	fma.rn.f32 	%f53, %f51, %f52, %f50;
	ld.shared.f32 	%f54, [%r6+56];
	ld.shared.f32 	%f55, [%r9+896];
	fma.rn.f32 	%f56, %f54, %f55, %f53;
	ld.shared.f32 	%f57, [%r6+60];
	ld.shared.f32 	%f58, [%r9+960];
	fma.rn.f32 	%f62, %f57, %f58, %f56;
	bar.sync 	0;
	add.s32 	%r42, %r42, 1;
	setp.ne.s32 	%p6, %r42, 0;
	add.s32 	%r41, %r41, %r12;
	add.s32 	%r40, %r40, 16;
	add.s32 	%r39, %r39, 16;
	add.s32 	%r38, %r38, 16;
	@%p6 bra 	$L__BB0_2;
$L__BB0_7:
	max.s32 	%r36, %r2, %r5;
	setp.ge.s32 	%p7, %r36, %r24;
	@%p7 bra 	$L__BB0_9;
	mad.lo.s32 	%r37, %r24, %r2, %r5;
	cvta.to.global.u64 	%rd10, %rd5;
	mul.wide.s32 	%rd11, %r37, 4;
	add.s64 	%rd12, %rd10, %rd11;
	st.global.f32 	[%rd12], %f62;
$L__BB0_9:
	ret;

}


// ===== COMPILED SASS (sm_100) =====

	.target	sm_100

	.elftype	@"ET_EXEC"


//--------------------- .note.nv.tkinfo           --------------------------
	.section	.note.nv.tkinfo,"",@"SHT_NOTE"
	.sectionflags	@"SHF_NOTE_NV_TKINFO"
	.tkinfo
        /*0018*/ 	.word	0x00000002
        /*0030*/ 	.string	""
        /*0030*/ 	.string	"ptxas"
        /*0030*/ 	.string	"Cuda compilation tools, release 13.0, V13.0.88"
        /*0030*/ 	.string	"Build cuda_13.0.r13.0/compiler.36424714_0"
        /*0030*/ 	.string	"-arch sm_100 -m 64 "



//--------------------- .note.nv.cuinfo           --------------------------
	.section	.note.nv.cuinfo,"",@"SHT_NOTE"
	.sectionflags	@"SHF_NOTE_NV_CUINFO"
        /*0018*/ 	.short	0x0002
        /*001a*/ 	.short	0x0064
        /*001c*/ 	.short	0x0082
	.zero		2


//--------------------- .nv.info                  --------------------------
	.section	.nv.info,"",@"SHT_CUDA_INFO"
	.align	4


	//----- nvinfo : EIATTR_REGCOUNT
	.align		4
        /*0000*/ 	.byte	0x04, 0x2f
        /*0002*/ 	.short	(.L_1 - .L_0)
	.align		4
.L_0:
        /*0004*/ 	.word	index@(_Z12matmul_tiledPKfS0_Pfi)
        /*0008*/ 	.word	0x00000020


	//----- nvinfo : EIATTR_FRAME_SIZE
	.align		4
.L_1:
        /*000c*/ 	.byte	0x04, 0x11
        /*000e*/ 	.short	(.L_3 - .L_2)
	.align		4
.L_2:
        /*0010*/ 	.word	index@(_Z12matmul_tiledPKfS0_Pfi)
        /*0014*/ 	.word	0x00000000


	//----- nvinfo : EIATTR_MIN_STACK_SIZE
	.align		4
.L_3:
        /*0018*/ 	.byte	0x04, 0x12
        /*001a*/ 	.short	(.L_5 - .L_4)
	.align		4
.L_4:
        /*001c*/ 	.word	index@(_Z12matmul_tiledPKfS0_Pfi)
        /*0020*/ 	.word	0x00000000
.L_5:


//--------------------- .nv.compat                --------------------------
	.section	.nv.compat,"",@"SHT_CUDA_COMPAT_INFO"
	.align	4
        /*0000*/ 	.byte	0x02, 0x09, 0x00, 0x00, 0x02, 0x02, 0x01, 0x00, 0x02, 0x05, 0x05, 0x00, 0x03, 0x07, 0x01, 0x01
        /*0010*/ 	.byte	0x02, 0x03, 0x00, 0x00, 0x02, 0x06, 0x01, 0x00, 0x04, 0x0b, 0x08, 0x00, 0x09, 0x00, 0x00, 0x00
        /*0020*/ 	.byte	0x00, 0x00, 0x00, 0x00


//--------------------- .nv.info._Z12matmul_tiledPKfS0_Pfi --------------------------
	.section	.nv.info._Z12matmul_tiledPKfS0_Pfi,"",@"SHT_CUDA_INFO"
	.sectionflags	@""
	.align	4


	//----- nvinfo : EIATTR_CUDA_API_VERSION
	.align		4
        /*0000*/ 	.byte	0x04, 0x37
        /*0002*/ 	.short	(.L_7 - .L_6)
.L_6:
        /*0004*/ 	.word	0x00000082


	//----- nvinfo : EIATTR_KPARAM_INFO
	.align		4
.L_7:
        /*0008*/ 	.byte	0x04, 0x17
        /*000a*/ 	.short	(.L_9 - .L_8)
.L_8:
        /*000c*/ 	.word	0x00000000
        /*0010*/ 	.short	0x0003
        /*0012*/ 	.short	0x0018
        /*0014*/ 	.byte	0x00, 0xf0, 0x11, 0x00


	//----- nvinfo : EIATTR_KPARAM_INFO
	.align		4
.L_9:
        /*0018*/ 	.byte	0x04, 0x17
        /*001a*/ 	.short	(.L_11 - .L_10)
.L_10:
        /*001c*/ 	.word	0x00000000
        /*0020*/ 	.short	0x0002
        /*0022*/ 	.short	0x0010
        /*0024*/ 	.byte	0x00, 0xf5, 0x21, 0x00


	//----- nvinfo : EIATTR_KPARAM_INFO
	.align		4
.L_11:
        /*0028*/ 	.byte	0x04, 0x17
        /*002a*/ 	.short	(.L_13 - .L_12)
.L_12:
        /*002c*/ 	.word	0x00000000
        /*0030*/ 	.short	0x0001
        /*0032*/ 	.short	0x0008
        /*0034*/ 	.byte	0x00, 0xf5, 0x21, 0x00


	//----- nvinfo : EIATTR_KPARAM_INFO
	.align		4
.L_13:
        /*0038*/ 	.byte	0x04, 0x17
        /*003a*/ 	.short	(.L_15 - .L_14)
.L_14:
        /*003c*/ 	.word	0x00000000
        /*0040*/ 	.short	0x0000
        /*0042*/ 	.short	0x0000
        /*0044*/ 	.byte	0x00, 0xf5, 0x21, 0x00


	//----- nvinfo : EIATTR_SPARSE_MMA_MASK
	.align		4
.L_15:
        /*0048*/ 	.byte	0x03, 0x50
        /*004a*/ 	.short	0x0000


	//----- nvinfo : EIATTR_MAXREG_COUNT
	.align		4
        /*004c*/ 	.byte	0x03, 0x1b
        /*004e*/ 	.short	0x00ff


	//----- nvinfo : EIATTR_NUM_BARRIERS
	.align		4
        /*0050*/ 	.byte	0x02, 0x4c
        /*0052*/ 	.byte	0x01
	.zero		1


	//----- nvinfo : EIATTR_MERCURY_ISA_VERSION
	.align		4
        /*0054*/ 	.byte	0x03, 0x5f
        /*0056*/ 	.short	0x0101


	//----- nvinfo : EIATTR_VRC_CTA_INIT_COUNT
	.align		4
        /*0058*/ 	.byte	0x02, 0x4a
	.zero		1
	.zero		1


	//----- nvinfo : EIATTR_EXIT_INSTR_OFFSETS
	.align		4
        /*005c*/ 	.byte	0x04, 0x1c
        /*005e*/ 	.short	(.L_17 - .L_16)


	//   ....[0]....
.L_16:
        /*0060*/ 	.word	0x000005c0


	//   ....[1]....
        /*0064*/ 	.word	0x00000610


	//----- nvinfo : EIATTR_CBANK_PARAM_SIZE
	.align		4
.L_17:
        /*0068*/ 	.byte	0x03, 0x19
        /*006a*/ 	.short	0x001c


	//----- nvinfo : EIATTR_PARAM_CBANK
	.align		4
        /*006c*/ 	.byte	0x04, 0x0a
        /*006e*/ 	.short	(.L_19 - .L_18)
	.align		4
.L_18:
        /*0070*/ 	.word	index@(.nv.constant0._Z12matmul_tiledPKfS0_Pfi)
        /*0074*/ 	.short	0x0380
        /*0076*/ 	.short	0x001c


	//----- nvinfo : EIATTR_SW_WAR
	.align		4
.L_19:
        /*0078*/ 	.byte	0x04, 0x36
        /*007a*/ 	.short	(.L_21 - .L_20)
.L_20:
        /*007c*/ 	.word	0x00000008
.L_21:


//--------------------- .nv.callgraph             --------------------------
	.section	.nv.callgraph,"",@"SHT_CUDA_CALLGRAPH"
	.align	4
	.sectionentsize	8
	.align		4
        /*0000*/ 	.word	0x00000000
	.align		4
        /*0004*/ 	.word	0xffffffff
	.align		4
        /*0008*/ 	.word	0x00000000
	.align		4
        /*000c*/ 	.word	0xfffffffe
	.align		4
        /*0010*/ 	.word	0x00000000
	.align		4
        /*0014*/ 	.word	0xfffffffd
	.align		4
        /*0018*/ 	.word	0x00000000
	.align		4
        /*001c*/ 	.word	0xfffffffc


//--------------------- .text._Z12matmul_tiledPKfS0_Pfi --------------------------
	.section	.text._Z12matmul_tiledPKfS0_Pfi,"ax",@progbits
	.align	128
        .global         _Z12matmul_tiledPKfS0_Pfi
        .type           _Z12matmul_tiledPKfS0_Pfi,@function
        .size           _Z12matmul_tiledPKfS0_Pfi,(.L_x_3 - _Z12matmul_tiledPKfS0_Pfi)
        .other          _Z12matmul_tiledPKfS0_Pfi,@"STO_CUDA_ENTRY STV_DEFAULT"
_Z12matmul_tiledPKfS0_Pfi:
.text._Z12matmul_tiledPKfS0_Pfi:
[----:B------:R-:W-:Y:S01]  /*0000*/  LDC R1, c[0x0][0x37c] ;  /* 0x0000df00ff017b82 */ /* 0x000fe20000000800 */
[----:B------:R-:W0:Y:S01]  /*0010*/  LDCU UR4, c[0x0][0x398] ;  /* 0x00007300ff0477ac */ /* 0x000e220008000800 */
[----:B------:R-:W1:Y:S01]  /*0020*/  S2R R2, SR_CTAID.Y ;  /* 0x0000000000027919 */ /* 0x000e620000002600 */
[----:B------:R-:W-:Y:S01]  /*0030*/  HFMA2 R23, -RZ, RZ, 0, 0 ;  /* 0x00000000ff177431 */ /* 0x000fe200000001ff */
[----:B------:R-:W2:Y:S01]  /*0040*/  LDCU.64 UR8, c[0x0][0x358] ;  /* 0x00006b00ff0877ac */ /* 0x000ea20008000a00 */
[----:B------:R-:W1:Y:S01]  /*0050*/  S2R R7, SR_TID.Y ;  /* 0x0000000000077919 */ /* 0x000e620000002200 */
[----:B------:R-:W3:Y:S01]  /*0060*/  S2R R8, SR_CTAID.X ;  /* 0x0000000000087919 */ /* 0x000ee20000002500 */
[----:B------:R-:W3:Y:S01]  /*0070*/  S2R R3, SR_TID.X ;  /* 0x0000000000037919 */ /* 0x000ee20000002100 */
[----:B0-----:R-:W-:-:S04]  /*0080*/  MOV R0, UR4 ;  /* 0x0000000400007c02 */ /* 0x001fc80008000f00 */
[----:B------:R-:W-:Y:S02]  /*0090*/  ISETP.GE.AND P0, PT, R0, 0x1, PT ;  /* 0x000000010000780c */ /* 0x000fe40003f06270 */
[----:B-1----:R-:W-:Y:S02]  /*00a0*/  LEA R2, R2, R7, 0x4 ;  /* 0x0000000702027211 */ /* 0x002fe400078e20ff */
[----:B---3--:R-:W-:-:S09]  /*00b0*/  LEA R5, R8, R3, 0x4 ;  /* 0x0000000308057211 */ /* 0x008fd200078e20ff */
[----:B--2---:R-:W-:Y:S05]  /*00c0*/  @!P0 BRA `(.L_x_0) ;  /* 0x0000000400348947 */ /* 0x004fea0003800000 */
[----:B------:R-:W0:Y:S01]  /*00d0*/  S2UR UR6, SR_CgaCtaId ;  /* 0x00000000000679c3 */ /* 0x000e220000008800 */
[----:B------:R-:W-:Y:S01]  /*00e0*/  UMOV UR4, 0x400 ;  /* 0x0000040000047882 */ /* 0x000fe20000000000 */
[----:B------:R-:W-:Y:S01]  /*00f0*/  IADD3 R4, PT, PT, R0, 0xf, RZ ;  /* 0x0000000f00047810 */ /* 0x000fe20007ffe0ff */
[----:B------:R-:W-:Y:S01]  /*0100*/  UIADD3 UR5, UPT, UPT, UR4, 0x400, URZ ;  /* 0x0000040004057890 */ /* 0x000fe2000fffe0ff */
[-C--:B------:R-:W-:Y:S01]  /*0110*/  IMAD R17, R7, R0.reuse, R3 ;  /* 0x0000000007117224 */ /* 0x080fe200078e0203 */
[----:B------:R-:W-:Y:S02]  /*0120*/  MOV R23, RZ ;  /* 0x000000ff00177202 */ /* 0x000fe40000000f00 */
[----:B------:R-:W-:Y:S01]  /*0130*/  SHF.R.U32.HI R19, RZ, 0x4, R4 ;  /* 0x00000004ff137819 */ /* 0x000fe20000011604 */
[----:B------:R-:W1:Y:S01]  /*0140*/  LDC R6, c[0x0][0x398] ;  /* 0x0000e600ff067b82 */ /* 0x000e620000000800 */
[----:B------:R-:W-:Y:S02]  /*0150*/  IMAD R17, R8, 0x10, R17 ;  /* 0x0000001008117824 */ /* 0x000fe400078e0211 */
[----:B------:R-:W-:Y:S01]  /*0160*/  IMAD R4, R2, R0, R3 ;  /* 0x0000000002047224 */ /* 0x000fe200078e0203 */
[----:B------:R-:W-:Y:S01]  /*0170*/  IADD3 R19, PT, PT, -R19, RZ, RZ ;  /* 0x000000ff13137210 */ /* 0x000fe20007ffe1ff */
[----:B0-----:R-:W-:-:S02]  /*0180*/  ULEA UR5, UR6, UR5, 0x18 ;  /* 0x0000000506057291 */ /* 0x001fc4000f8ec0ff */
[----:B------:R-:W-:-:S04]  /*0190*/  ULEA UR4, UR6, UR4, 0x18 ;  /* 0x0000000406047291 */ /* 0x000fc8000f8ec0ff */
[----:B------:R-:W-:Y:S02]  /*01a0*/  LEA R20, R3, UR5, 0x2 ;  /* 0x0000000503147c11 */ /* 0x000fe4000f8e10ff */
[----:B------:R-:W-:-:S03]  /*01b0*/  LEA R18, R7, UR4, 0x6 ;  /* 0x0000000407127c11 */ /* 0x000fc6000f8e30ff */
[----:B------:R-:W-:Y:S01]  /*01c0*/  IMAD R16, R7, 0x40, R20 ;  /* 0x0000004007107824 */ /* 0x000fe200078e0214 */
[----:B------:R-:W-:-:S07]  /*01d0*/  LEA R21, R3, R18, 0x2 ;  /* 0x0000001203157211 */ /* 0x000fce00078e10ff */
.L_x_1:
[----:B-1----:R-:W-:Y:S01]  /*01e0*/  MOV R0, R6 ;  /* 0x0000000600007202 */ /* 0x002fe20000000f00 */
[----:B------:R-:W-:Y:S01]  /*01f0*/  HFMA2 R22, -RZ, RZ, 0, 0 ;  /* 0x00000000ff167431 */ /* 0x000fe200000001ff */
[----:B------:R-:W-:Y:S02]  /*0200*/  VIMNMX.U32 R9, PT, PT, R2, R3, !PT ;  /* 0x0000000302097248 */ /* 0x000fe40007fe0000 */
[-C--:B------:R-:W-:Y:S02]  /*0210*/  ISETP.GE.U32.AND P0, PT, R7, R0.reuse, PT ;  /* 0x000000000700720c */ /* 0x080fe40003f06070 */
[-C--:B------:R-:W-:Y:S02]  /*0220*/  ISETP.GE.U32.AND P1, PT, R9, R0.reuse, PT ;  /* 0x000000000900720c */ /* 0x080fe40003f26070 */
[----:B------:R-:W-:Y:S02]  /*0230*/  ISETP.GE.OR P0, PT, R5, R0, P0 ;  /* 0x000000000500720c */ /* 0x000fe40000706670 */
[----:B------:R-:W-:-:S09]  /*0240*/  MOV R27, RZ ;  /* 0x000000ff001b7202 */ /* 0x000fd20000000f00 */
[----:B------:R-:W0:Y:S08]  /*0250*/  @!P1 LDC.64 R10, c[0x0][0x380] ;  /* 0x0000e000ff0a9b82 */ /* 0x000e300000000a00 */
[----:B------:R-:W1:Y:S01]  /*0260*/  @!P0 LDC.64 R8, c[0x0][0x388] ;  /* 0x0000e200ff088b82 */ /* 0x000e620000000a00 */
[----:B0-----:R-:W-:-:S05]  /*0270*/  @!P1 IMAD.WIDE.U32 R10, R4, 0x4, R10 ;  /* 0x00000004040a9825 */ /* 0x001fca00078e000a */
[----:B------:R-:W2:Y:S01]  /*0280*/  @!P1 LDG.E R22, desc[UR8][R10.64] ;  /* 0x000000080a169981 */ /* 0x000ea2000c1e1900 */
[----:B-1----:R-:W-:-:S05]  /*0290*/  @!P0 IMAD.WIDE.U32 R8, R17, 0x4, R8 ;  /* 0x0000000411088825 */ /* 0x002fca00078e0008 */
[----:B------:R-:W3:Y:S01]  /*02a0*/  @!P0 LDG.E R27, desc[UR8][R8.64] ;  /* 0x00000008081b8981 */ /* 0x000ee2000c1e1900 */
[----:B------:R-:W-:-:S05]  /*02b0*/  VIADD R19, R19, 0x1 ;  /* 0x0000000113137836 */ /* 0x000fca0000000000 */
[----:B------:R-:W-:Y:S02]  /*02c0*/  ISETP.NE.AND P0, PT, R19, RZ, PT ;  /* 0x000000ff1300720c */ /* 0x000fe40003f05270 */
[----:B------:R-:W-:Y:S02]  /*02d0*/  IADD3 R3, PT, PT, R3, 0x10, RZ ;  /* 0x0000001003037810 */ /* 0x000fe40007ffe0ff */
[----:B------:R-:W-:Y:S02]  /*02e0*/  IADD3 R7, PT, PT, R7, 0x10, RZ ;  /* 0x0000001007077810 */ /* 0x000fe40007ffe0ff */
[----:B------:R-:W-:Y:S02]  /*02f0*/  IADD3 R4, PT, PT, R4, 0x10, RZ ;  /* 0x0000001004047810 */ /* 0x000fe40007ffe0ff */
[----:B------:R-:W-:Y:S01]  /*0300*/  LEA R17, R0, R17, 0x4 ;  /* 0x0000001100117211 */ /* 0x000fe200078e20ff */
[----:B--2---:R-:W-:Y:S04]  /*0310*/  STS [R21], R22 ;  /* 0x0000001615007388 */ /* 0x004fe80000000800 */
[----:B---3--:R-:W-:Y:S01]  /*0320*/  STS [R16], R27 ;  /* 0x0000001b10007388 */ /* 0x008fe20000000800 */
[----:B------:R-:W-:Y:S06]  /*0330*/  BAR.SYNC.DEFER_BLOCKING 0x0 ;  /* 0x0000000000007b1d */ /* 0x000fec0000010000 */
[----:B------:R-:W-:Y:S04]  /*0340*/  LDS R26, [R20] ;  /* 0x00000000141a7984 */ /* 0x000fe80000000800 */
[----:B------:R-:W0:Y:S04]  /*0350*/  LDS.128 R12, [R18] ;  /* 0x00000000120c7984 */ /* 0x000e280000000c00 */
[----:B------:R-:W1:Y:S04]  /*0360*/  LDS R29, [R20+0x40] ;  /* 0x00004000141d7984 */ /* 0x000e680000000800 */
[----:B------:R-:W2:Y:S04]  /*0370*/  LDS R25, [R20+0x80] ;  /* 0x0000800014197984 */ /* 0x000ea80000000800 */
[----:B------:R-:W3:Y:S04]  /*0380*/  LDS R24, [R20+0xc0] ;  /* 0x0000c00014187984 */ /* 0x000ee80000000800 */
[----:B------:R-:W-:Y:S04]  /*0390*/  LDS.128 R8, [R18+0x10] ;  /* 0x0000100012087984 */ /* 0x000fe80000000c00 */
[----:B------:R-:W-:Y:S04]  /*03a0*/  LDS R22, [R20+0x140] ;  /* 0x0001400014167984 */ /* 0x000fe80000000800 */
[----:B------:R-:W-:Y:S01]  /*03b0*/  LDS R27, [R20+0x200] ;  /* 0x00020000141b7984 */ /* 0x000fe20000000800 */
[----:B0-----:R-:W-:-:S03]  /*03c0*/  FFMA R12, R12, R26, R23 ;  /* 0x0000001a0c0c7223 */ /* 0x001fc60000000017 */
[----:B------:R-:W0:Y:S01]  /*03d0*/  LDS R23, [R20+0x100] ;  /* 0x0001000014177984 */ /* 0x000e220000000800 */
[----:B-1----:R-:W-:-:S03]  /*03e0*/  FFMA R12, R29, R13, R12 ;  /* 0x0000000d1d0c7223 */ /* 0x002fc6000000000c */
[----:B------:R-:W-:Y:S01]  /*03f0*/  LDS R26, [R20+0x1c0] ;  /* 0x0001c000141a7984 */ /* 0x000fe20000000800 */
[----:B--2---:R-:W-:-:S03]  /*0400*/  FFMA R13, R25, R14, R12 ;  /* 0x0000000e190d7223 */ /* 0x004fc6000000000c */
[----:B------:R-:W1:Y:S01]  /*0410*/  LDS R25, [R20+0x180] ;  /* 0x0001800014197984 */ /* 0x000e620000000800 */
[----:B---3--:R-:W-:-:S03]  /*0420*/  FFMA R13, R24, R15, R13 ;  /* 0x0000000f180d7223 */ /* 0x008fc6000000000d */
[----:B------:R-:W-:Y:S01]  /*0430*/  LDS R24, [R20+0x240] ;  /* 0x0002400014187984 */ /* 0x000fe20000000800 */
[----:B0-----:R-:W-:-:S03]  /*0440*/  FFMA R23, R8, R23, R13 ;  /* 0x0000001708177223 */ /* 0x001fc6000000000d */
[----:B------:R-:W0:Y:S01]  /*0450*/  LDS.128 R12, [R18+0x20] ;  /* 0x00002000120c7984 */ /* 0x000e220000000c00 */
[----:B------:R-:W-:-:S03]  /*0460*/  FFMA R22, R22, R9, R23 ;  /* 0x0000000916167223 */ /* 0x000fc60000000017 */
[----:B------:R-:W2:Y:S01]  /*0470*/  LDS R23, [R20+0x280] ;  /* 0x0002800014177984 */ /* 0x000ea20000000800 */
[----:B-1----:R-:W-:-:S03]  /*0480*/  FFMA R25, R25, R10, R22 ;  /* 0x0000000a19197223 */ /* 0x002fc60000000016 */
[----:B------:R-:W1:Y:S01]  /*0490*/  LDS R22, [R20+0x2c0] ;  /* 0x0002c00014167984 */ /* 0x000e620000000800 */
[----:B------:R-:W-:-:S03]  /*04a0*/  FFMA R11, R26, R11, R25 ;  /* 0x0000000b1a0b7223 */ /* 0x000fc60000000019 */
[----:B------:R-:W-:Y:S01]  /*04b0*/  LDS R25, [R20+0x300] ;  /* 0x0003000014197984 */ /* 0x000fe20000000800 */
[----:B0-----:R-:W-:-:S03]  /*04c0*/  FFMA R27, R12, R27, R11 ;  /* 0x0000001b0c1b7223 */ /* 0x001fc6000000000b */
[----:B------:R-:W0:Y:S01]  /*04d0*/  LDS.128 R8, [R18+0x30] ;  /* 0x0000300012087984 */ /* 0x000e220000000c00 */
[----:B------:R-:W-:-:S03]  /*04e0*/  FFMA R24, R24, R13, R27 ;  /* 0x0000000d18187223 */ /* 0x000fc6000000001b */
[----:B------:R-:W3:Y:S04]  /*04f0*/  LDS R27, [R20+0x340] ;  /* 0x00034000141b7984 */ /* 0x000ee80000000800 */
[----:B------:R-:W4:Y:S04]  /*0500*/  LDS R13, [R20+0x380] ;  /* 0x00038000140d7984 */ /* 0x000f280000000800 */
[----:B------:R-:W5:Y:S01]  /*0510*/  LDS R12, [R20+0x3c0] ;  /* 0x0003c000140c7984 */ /* 0x000f620000000800 */
[----:B--2---:R-:W-:-:S04]  /*0520*/  FFMA R23, R23, R14, R24 ;  /* 0x0000000e17177223 */ /* 0x004fc80000000018 */
[----:B-1----:R-:W-:-:S04]  /*0530*/  FFMA R15, R22, R15, R23 ;  /* 0x0000000f160f7223 */ /* 0x002fc80000000017 */
[----:B0-----:R-:W-:-:S04]  /*0540*/  FFMA R8, R8, R25, R15 ;  /* 0x0000001908087223 */ /* 0x001fc8000000000f */
[----:B---3--:R-:W-:-:S04]  /*0550*/  FFMA R8, R27, R9, R8 ;  /* 0x000000091b087223 */ /* 0x008fc80000000008 */
[----:B----4-:R-:W-:-:S04]  /*0560*/  FFMA R13, R13, R10, R8 ;  /* 0x0000000a0d0d7223 */ /* 0x010fc80000000008 */
[----:B-----5:R-:W-:Y:S01]  /*0570*/  FFMA R23, R12, R11, R13 ;  /* 0x0000000b0c177223 */ /* 0x020fe2000000000d */
[----:B------:R-:W-:Y:S06]  /*0580*/  BAR.SYNC.DEFER_BLOCKING 0x0 ;  /* 0x0000000000007b1d */ /* 0x000fec0000010000 */
[----:B------:R-:W-:Y:S05]  /*0590*/  @P0 BRA `(.L_x_1) ;  /* 0xfffffffc00100947 */ /* 0x000fea000383ffff */
.L_x_0:
[----:B------:R-:W-:-:S04]  /*05a0*/  VIMNMX R3, PT, PT, R2, R5, !PT ;  /* 0x0000000502037248 */ /* 0x000fc80007fe0100 */
[----:B------:R-:W-:-:S13]  /*05b0*/  ISETP.GE.AND P0, PT, R3, R0, PT ;  /* 0x000000000300720c */ /* 0x000fda0003f06270 */
[----:B------:R-:W-:Y:S05]  /*05c0*/  @P0 EXIT ;  /* 0x000000000000094d */ /* 0x000fea0003800000 */
[----:B------:R-:W0:Y:S01]  /*05d0*/  LDC.64 R6, c[0x0][0x390] ;  /* 0x0000e400ff067b82 */ /* 0x000e220000000a00 */
[----:B------:R-:W-:-:S04]  /*05e0*/  IMAD R3, R2, R0, R5 ;  /* 0x0000000002037224 */ /* 0x000fc800078e0205 */
[----:B0-----:R-:W-:-:S05]  /*05f0*/  IMAD.WIDE R2, R3, 0x4, R6 ;  /* 0x0000000403027825 */ /* 0x001fca00078e0206 */
[----:B------:R-:W-:Y:S01]  /*0600*/  STG.E desc[UR8][R2.64], R23 ;  /* 0x0000001702007986 */ /* 0x000fe2000c101908 */
[----:B------:R-:W-:Y:S05]  /*0610*/  EXIT ;  /* 0x000000000000794d */ /* 0x000fea0003800000 */
.L_x_2:
[----:B------:R-:W-:-:S00]  /*0620*/  BRA `(.L_x_2) ;  /* 0xfffffffc00fc7947 */ /* 0x000fc0000383ffff */
[----:B------:R-:W-:-:S00]  /*0630*/  NOP ;  /* 0x0000000000007918 */ /* 0x000fc00000000000 */
        /* <DEDUP_REMOVED lines=12> */
.L_x_3:


//--------------------- .nv.shared._Z12matmul_tiledPKfS0_Pfi --------------------------
	.section	.nv.shared._Z12matmul_tiledPKfS0_Pfi,"aw",@nobits
	.sectionflags	@""
	.align	4
.nv.shared._Z12matmul_tiledPKfS0_Pfi:
	.zero		3072


//--------------------- .nv.shared.reserved.0     --------------------------
	.section	.nv.shared.reserved.0,"aw",@nobits
	.weak		__nv_reservedSMEM_offset_0_alias
	.size		__nv_reservedSMEM_offset_0_alias, 0, 64
	.other		__nv_reservedSMEM_offset_0_alias,@"STO_CUDA_RESERVED_SHARED STV_DEFAULT"
__nv_reservedSMEM_offset_0_alias:
	.zero		0
	.zero		64


//--------------------- .nv.constant0._Z12matmul_tiledPKfS0_Pfi --------------------------
	.section	.nv.constant0._Z12matmul_tiledPKfS0_Pfi,"a",@progbits
	.sectionflags	@""
	.align	4
.nv.constant0._Z12matmul_tiledPKfS0_Pfi:
	.zero		924


//--------------------- SYMBOLS --------------------------

	.type		.nv.reservedSmem.offset0,@object
	.size		.nv.reservedSmem.offset0,0x4
	.type		.nv.reservedSmem.cap,@object
	.size		.nv.reservedSmem.cap,0x4
